//
// Generated by NVIDIA NVVM Compiler
//
// Compiler Build ID: CL-36424714
// Cuda compilation tools, release 13.0, V13.0.88
// Based on NVVM 20.0.0
//

.version 9.0
.target sm_100
.address_size 64

	// .globl	_Z9matrixMulPfS_S_j

.visible .entry _Z9matrixMulPfS_S_j(
	.param .u64 .ptr .align 1 _Z9matrixMulPfS_S_j_param_0,
	.param .u64 .ptr .align 1 _Z9matrixMulPfS_S_j_param_1,
	.param .u64 .ptr .align 1 _Z9matrixMulPfS_S_j_param_2,
	.param .u32 _Z9matrixMulPfS_S_j_param_3
)
{
	.reg .pred 	%p<10>;
	.reg .b32 	%r<92>;
	.reg .b32 	%f<56>;
	.reg .b64 	%rd<69>;

	ld.param.u64 	%rd4, [_Z9matrixMulPfS_S_j_param_0];
	ld.param.u64 	%rd5, [_Z9matrixMulPfS_S_j_param_1];
	ld.param.u64 	%rd6, [_Z9matrixMulPfS_S_j_param_2];
	ld.param.u32 	%r43, [_Z9matrixMulPfS_S_j_param_3];
	cvta.to.global.u64 	%rd1, %rd5;
	cvta.to.global.u64 	%rd2, %rd4;
	cvta.to.global.u64 	%rd7, %rd6;
	mov.u32 	%r44, %ntid.y;
	mov.u32 	%r45, %ctaid.y;
	mov.u32 	%r46, %tid.y;
	mad.lo.s32 	%r47, %r44, %r45, %r46;
	mov.u32 	%r48, %ntid.x;
	mov.u32 	%r49, %ctaid.x;
	mul.lo.s32 	%r1, %r48, %r49;
	mov.u32 	%r2, %tid.x;
	add.s32 	%r3, %r1, %r2;
	mul.lo.s32 	%r4, %r43, %r47;
	add.s32 	%r50, %r4, %r3;
	mul.wide.u32 	%rd8, %r50, 4;
	add.s64 	%rd3, %rd7, %rd8;
	mov.b32 	%r51, 0;
	st.global.u32 	[%rd3], %r51;
	max.u32 	%r52, %r47, %r3;
	setp.ge.u32 	%p1, %r52, %r43;
	@%p1 bra 	$L__BB0_12;
	and.b32  	%r5, %r43, 7;
	setp.lt.u32 	%p2, %r43, 8;
	mov.b32 	%r90, 0;
	mov.f32 	%f53, 0f00000000;
	@%p2 bra 	$L__BB0_4;
	and.b32  	%r90, %r43, -8;
	neg.s32 	%r88, %r90;
	add.s32 	%r54, %r2, %r43;
	add.s32 	%r87, %r54, %r1;
	shl.b32 	%r9, %r43, 3;
	shl.b32 	%r55, %r43, 1;
	add.s32 	%r86, %r3, %r55;
	mad.lo.s32 	%r85, %r43, 3, %r3;
	shl.b32 	%r56, %r43, 2;
	add.s32 	%r84, %r3, %r56;
	mad.lo.s32 	%r83, %r43, 5, %r3;
	mad.lo.s32 	%r82, %r43, 6, %r3;
	mad.lo.s32 	%r81, %r43, 7, %r3;
	add.s32 	%r79, %r4, 3;
	mov.f32 	%f53, 0f00000000;
	mov.u32 	%r80, %r3;
$L__BB0_3:
	.pragma "nounroll";
	add.s32 	%r57, %r79, -3;
	mul.wide.u32 	%rd9, %r57, 4;
	add.s64 	%rd10, %rd2, %rd9;
	ld.global.f32 	%f10, [%rd10];
	mul.wide.u32 	%rd11, %r80, 4;
	add.s64 	%rd12, %rd1, %rd11;
	ld.global.f32 	%f11, [%rd12];
	fma.rn.f32 	%f12, %f10, %f11, %f53;
	st.global.f32 	[%rd3], %f12;
	add.s32 	%r58, %r79, -2;
	mul.wide.u32 	%rd13, %r58, 4;
	add.s64 	%rd14, %rd2, %rd13;
	ld.global.f32 	%f13, [%rd14];
	mul.wide.u32 	%rd15, %r87, 4;
	add.s64 	%rd16, %rd1, %rd15;
	ld.global.f32 	%f14, [%rd16];
	fma.rn.f32 	%f15, %f13, %f14, %f12;
	st.global.f32 	[%rd3], %f15;
	add.s32 	%r59, %r79, -1;
	mul.wide.u32 	%rd17, %r59, 4;
	add.s64 	%rd18, %rd2, %rd17;
	ld.global.f32 	%f16, [%rd18];
	mul.wide.u32 	%rd19, %r86, 4;
	add.s64 	%rd20, %rd1, %rd19;
	ld.global.f32 	%f17, [%rd20];
	fma.rn.f32 	%f18, %f16, %f17, %f15;
	st.global.f32 	[%rd3], %f18;
	add.s32 	%r60, %r79, 4;
	mul.wide.u32 	%rd21, %r79, 4;
	add.s64 	%rd22, %rd2, %rd21;
	ld.global.f32 	%f19, [%rd22];
	mul.wide.u32 	%rd23, %r85, 4;
	add.s64 	%rd24, %rd1, %rd23;
	ld.global.f32 	%f20, [%rd24];
	fma.rn.f32 	%f21, %f19, %f20, %f18;
	st.global.f32 	[%rd3], %f21;
	add.s32 	%r61, %r79, 1;
	mul.wide.u32 	%rd25, %r61, 4;
	add.s64 	%rd26, %rd2, %rd25;
	ld.global.f32 	%f22, [%rd26];
	mul.wide.u32 	%rd27, %r84, 4;
	add.s64 	%rd28, %rd1, %rd27;
	ld.global.f32 	%f23, [%rd28];
	fma.rn.f32 	%f24, %f22, %f23, %f21;
	st.global.f32 	[%rd3], %f24;
	add.s32 	%r62, %r79, 2;
	mul.wide.u32 	%rd29, %r62, 4;
	add.s64 	%rd30, %rd2, %rd29;
	ld.global.f32 	%f25, [%rd30];
	mul.wide.u32 	%rd31, %r83, 4;
	add.s64 	%rd32, %rd1, %rd31;
	ld.global.f32 	%f26, [%rd32];
	fma.rn.f32 	%f27, %f25, %f26, %f24;
	st.global.f32 	[%rd3], %f27;
	add.s32 	%r63, %r79, 3;
	mul.wide.u32 	%rd33, %r63, 4;
	add.s64 	%rd34, %rd2, %rd33;
	ld.global.f32 	%f28, [%rd34];
	mul.wide.u32 	%rd35, %r82, 4;
	add.s64 	%rd36, %rd1, %rd35;
	ld.global.f32 	%f29, [%rd36];
	fma.rn.f32 	%f30, %f28, %f29, %f27;
	st.global.f32 	[%rd3], %f30;
	mul.wide.u32 	%rd37, %r60, 4;
	add.s64 	%rd38, %rd2, %rd37;
	ld.global.f32 	%f31, [%rd38];
	mul.wide.u32 	%rd39, %r81, 4;
	add.s64 	%rd40, %rd1, %rd39;
	ld.global.f32 	%f32, [%rd40];
	fma.rn.f32 	%f53, %f31, %f32, %f30;
	st.global.f32 	[%rd3], %f53;
	add.s32 	%r88, %r88, 8;
	add.s32 	%r87, %r87, %r9;
	add.s32 	%r86, %r86, %r9;
	add.s32 	%r85, %r85, %r9;
	add.s32 	%r84, %r84, %r9;
	add.s32 	%r83, %r83, %r9;
	add.s32 	%r82, %r82, %r9;
	add.s32 	%r81, %r81, %r9;
	add.s32 	%r80, %r80, %r9;
	add.s32 	%r79, %r79, 8;
	setp.ne.s32 	%p3, %r88, 0;
	@%p3 bra 	$L__BB0_3;
$L__BB0_4:
	setp.eq.s32 	%p4, %r5, 0;
	@%p4 bra 	$L__BB0_12;
	and.b32  	%r38, %r43, 3;
	setp.lt.u32 	%p5, %r5, 4;
	@%p5 bra 	$L__BB0_7;
	add.s32 	%r64, %r90, %r4;
	mul.wide.u32 	%rd41, %r64, 4;
	add.s64 	%rd42, %rd2, %rd41;
	ld.global.f32 	%f33, [%rd42];
	mad.lo.s32 	%r65, %r90, %r43, %r3;
	mul.wide.u32 	%rd43, %r65, 4;
	add.s64 	%rd44, %rd1, %rd43;
	ld.global.f32 	%f34, [%rd44];
	fma.rn.f32 	%f35, %f33, %f34, %f53;
	st.global.f32 	[%rd3], %f35;
	add.s32 	%r66, %r64, 1;
	mul.wide.u32 	%rd45, %r66, 4;
	add.s64 	%rd46, %rd2, %rd45;
	ld.global.f32 	%f36, [%rd46];
	add.s32 	%r67, %r65, %r43;
	mul.wide.u32 	%rd47, %r67, 4;
	add.s64 	%rd48, %rd1, %rd47;
	ld.global.f32 	%f37, [%rd48];
	fma.rn.f32 	%f38, %f36, %f37, %f35;
	st.global.f32 	[%rd3], %f38;
	add.s32 	%r68, %r64, 2;
	mul.wide.u32 	%rd49, %r68, 4;
	add.s64 	%rd50, %rd2, %rd49;
	ld.global.f32 	%f39, [%rd50];
	add.s32 	%r69, %r67, %r43;
	mul.wide.u32 	%rd51, %r69, 4;
	add.s64 	%rd52, %rd1, %rd51;
	ld.global.f32 	%f40, [%rd52];
	fma.rn.f32 	%f41, %f39, %f40, %f38;
	st.global.f32 	[%rd3], %f41;
	add.s32 	%r70, %r64, 3;
	mul.wide.u32 	%rd53, %r70, 4;
	add.s64 	%rd54, %rd2, %rd53;
	ld.global.f32 	%f42, [%rd54];
	add.s32 	%r71, %r69, %r43;
	mul.wide.u32 	%rd55, %r71, 4;
	add.s64 	%rd56, %rd1, %rd55;
	ld.global.f32 	%f43, [%rd56];
	fma.rn.f32 	%f53, %f42, %f43, %f41;
	st.global.f32 	[%rd3], %f53;
	add.s32 	%r90, %r90, 4;
$L__BB0_7:
	setp.eq.s32 	%p6, %r38, 0;
	@%p6 bra 	$L__BB0_12;
	setp.eq.s32 	%p7, %r38, 1;
	@%p7 bra 	$L__BB0_10;
	add.s32 	%r72, %r90, %r4;
	mul.wide.u32 	%rd57, %r72, 4;
	add.s64 	%rd58, %rd2, %rd57;
	ld.global.f32 	%f44, [%rd58];
	mad.lo.s32 	%r73, %r90, %r43, %r3;
	mul.wide.u32 	%rd59, %r73, 4;
	add.s64 	%rd60, %rd1, %rd59;
	ld.global.f32 	%f45, [%rd60];
	fma.rn.f32 	%f46, %f44, %f45, %f53;
	st.global.f32 	[%rd3], %f46;
	add.s32 	%r74, %r72, 1;
	mul.wide.u32 	%rd61, %r74, 4;
	add.s64 	%rd62, %rd2, %rd61;
	ld.global.f32 	%f47, [%rd62];
	add.s32 	%r75, %r73, %r43;
	mul.wide.u32 	%rd63, %r75, 4;
	add.s64 	%rd64, %rd1, %rd63;
	ld.global.f32 	%f48, [%rd64];
	fma.rn.f32 	%f53, %f47, %f48, %f46;
	st.global.f32 	[%rd3], %f53;
	add.s32 	%r90, %r90, 2;
$L__BB0_10:
	and.b32  	%r76, %r43, 1;
	setp.eq.b32 	%p8, %r76, 1;
	not.pred 	%p9, %p8;
	@%p9 bra 	$L__BB0_12;
	add.s32 	%r77, %r90, %r4;
	mul.wide.u32 	%rd65, %r77, 4;
	add.s64 	%rd66, %rd2, %rd65;
	ld.global.f32 	%f49, [%rd66];
	mad.lo.s32 	%r78, %r90, %r43, %r3;
	mul.wide.u32 	%rd67, %r78, 4;
	add.s64 	%rd68, %rd1, %rd67;
	ld.global.f32 	%f50, [%rd68];
	fma.rn.f32 	%f51, %f49, %f50, %f53;
	st.global.f32 	[%rd3], %f51;
$L__BB0_12:
	ret;

}


// ===== COMPILED SASS (sm_100) =====

	.target	sm_100

	.elftype	@"ET_EXEC"


//--------------------- .note.nv.tkinfo           --------------------------
	.section	.note.nv.tkinfo,"",@"SHT_NOTE"
	.sectionflags	@"SHF_NOTE_NV_TKINFO"
	.tkinfo
        /*0018*/ 	.word	0x00000002
        /*0030*/ 	.string	""
        /*0030*/ 	.string	"ptxas"
        /*0030*/ 	.string	"Cuda compilation tools, release 13.0, V13.0.88"
        /*0030*/ 	.string	"Build cuda_13.0.r13.0/compiler.36424714_0"
        /*0030*/ 	.string	"-arch sm_100 -m 64 "



//--------------------- .note.nv.cuinfo           --------------------------
	.section	.note.nv.cuinfo,"",@"SHT_NOTE"
	.sectionflags	@"SHF_NOTE_NV_CUINFO"
        /*0018*/ 	.short	0x0002
        /*001a*/ 	.short	0x0064
        /*001c*/ 	.short	0x0082
	.zero		2


//--------------------- .nv.info                  --------------------------
	.section	.nv.info,"",@"SHT_CUDA_INFO"
	.align	4


	//----- nvinfo : EIATTR_REGCOUNT
	.align		4
        /*0000*/ 	.byte	0x04, 0x2f
        /*0002*/ 	.short	(.L_1 - .L_0)
	.align		4
.L_0:
        /*0004*/ 	.word	index@(_Z9matrixMulPfS_S_j)
        /*0008*/ 	.word	0x00000020


	//----- nvinfo : EIATTR_FRAME_SIZE
	.align		4
.L_1:
        /*000c*/ 	.byte	0x04, 0x11
        /*000e*/ 	.short	(.L_3 - .L_2)
	.align		4
.L_2:
        /*0010*/ 	.word	index@(_Z9matrixMulPfS_S_j)
        /*0014*/ 	.word	0x00000000


	//----- nvinfo : EIATTR_MIN_STACK_SIZE
	.align		4
.L_3:
        /*0018*/ 	.byte	0x04, 0x12
        /*001a*/ 	.short	(.L_5 - .L_4)
	.align		4
.L_4:
        /*001c*/ 	.word	index@(_Z9matrixMulPfS_S_j)
        /*0020*/ 	.word	0x00000000
.L_5:


//--------------------- .nv.compat                --------------------------
	.section	.nv.compat,"",@"SHT_CUDA_COMPAT_INFO"
	.align	4
        /*0000*/ 	.byte	0x02, 0x09, 0x00, 0x00, 0x02, 0x02, 0x01, 0x00, 0x02, 0x05, 0x05, 0x00, 0x03, 0x07, 0x01, 0x01
        /*0010*/ 	.byte	0x02, 0x03, 0x00, 0x00, 0x02, 0x06, 0x01, 0x00, 0x04, 0x0b, 0x08, 0x00, 0x09, 0x00, 0x00, 0x00
        /*0020*/ 	.byte	0x00, 0x00, 0x00, 0x00


//--------------------- .nv.info._Z9matrixMulPfS_S_j --------------------------
	.section	.nv.info._Z9matrixMulPfS_S_j,"",@"SHT_CUDA_INFO"
	.sectionflags	@""
	.align	4


	//----- nvinfo : EIATTR_CUDA_API_VERSION
	.align		4
        /*0000*/ 	.byte	0x04, 0x37
        /*0002*/ 	.short	(.L_7 - .L_6)
.L_6:
        /*0004*/ 	.word	0x00000082


	//----- nvinfo : EIATTR_KPARAM_INFO
	.align		4
.L_7:
        /*0008*/ 	.byte	0x04, 0x17
        /*000a*/ 	.short	(.L_9 - .L_8)
.L_8:
        /*000c*/ 	.word	0x00000000
        /*0010*/ 	.short	0x0003
        /*0012*/ 	.short	0x0018
        /*0014*/ 	.byte	0x00, 0xf0, 0x11, 0x00


	//----- nvinfo : EIATTR_KPARAM_INFO
	.align		4
.L_9:
        /*0018*/ 	.byte	0x04, 0x17
        /*001a*/ 	.short	(.L_11 - .L_10)
.L_10:
        /*001c*/ 	.word	0x00000000
        /*0020*/ 	.short	0x0002
        /*0022*/ 	.short	0x0010
        /*0024*/ 	.byte	0x00, 0xf5, 0x21, 0x00


	//----- nvinfo : EIATTR_KPARAM_INFO
	.align		4
.L_11:
        /*0028*/ 	.byte	0x04, 0x17
        /*002a*/ 	.short	(.L_13 - .L_12)
.L_12:
        /*002c*/ 	.word	0x00000000
        /*0030*/ 	.short	0x0001
        /*0032*/ 	.short	0x0008
        /*0034*/ 	.byte	0x00, 0xf5, 0x21, 0x00


	//----- nvinfo : EIATTR_KPARAM_INFO
	.align		4
.L_13:
        /*0038*/ 	.byte	0x04, 0x17
        /*003a*/ 	.short	(.L_15 - .L_14)
.L_14:
        /*003c*/ 	.word	0x00000000
        /*0040*/ 	.short	0x0000
        /*0042*/ 	.short	0x0000
        /*0044*/ 	.byte	0x00, 0xf5, 0x21, 0x00


	//----- nvinfo : EIATTR_SPARSE_MMA_MASK
	.align		4
.L_15:
        /*0048*/ 	.byte	0x03, 0x50
        /*004a*/ 	.short	0x0000


	//----- nvinfo : EIATTR_MAXREG_COUNT
	.align		4
        /*004c*/ 	.byte	0x03, 0x1b
        /*004e*/ 	.short	0x00ff


	//----- nvinfo : EIATTR_MERCURY_ISA_VERSION
	.align		4
        /*0050*/ 	.byte	0x03, 0x5f
        /*0052*/ 	.short	0x0101


	//----- nvinfo : EIATTR_VRC_CTA_INIT_COUNT
	.align		4
        /*0054*/ 	.byte	0x02, 0x4a
	.zero		1
	.zero		1


	//----- nvinfo : EIATTR_EXIT_INSTR_OFFSETS
	.align		4
        /*0058*/ 	.byte	0x04, 0x1c
        /*005a*/ 	.short	(.L_17 - .L_16)


	//   ....[0]....
.L_16:
        /*005c*/ 	.word	0x00000120


	//   ....[1]....
        /*0060*/ 	.word	0x000006a0


	//   ....[2]....
        /*0064*/ 	.word	0x00000920


	//   ....[3]....
        /*0068*/ 	.word	0x00000aa0


	//   ....[4]....
        /*006c*/ 	.word	0x00000b50


	//----- nvinfo : EIATTR_CBANK_PARAM_SIZE
	.align		4
.L_17:
        /*0070*/ 	.byte	0x03, 0x19
        /*0072*/ 	.short	0x001c


	//----- nvinfo : EIATTR_PARAM_CBANK
	.align		4
        /*0074*/ 	.byte	0x04, 0x0a
        /*0076*/ 	.short	(.L_19 - .L_18)
	.align		4
.L_18:
        /*0078*/ 	.word	index@(.nv.constant0._Z9matrixMulPfS_S_j)
        /*007c*/ 	.short	0x0380
        /*007e*/ 	.short	0x001c


	//----- nvinfo : EIATTR_SW_WAR
	.align		4
.L_19:
        /*0080*/ 	.byte	0x04, 0x36
        /*0082*/ 	.short	(.L_21 - .L_20)
.L_20:
        /*0084*/ 	.word	0x00000008
.L_21:


//--------------------- .nv.callgraph             --------------------------
	.section	.nv.callgraph,"",@"SHT_CUDA_CALLGRAPH"
	.align	4
	.sectionentsize	8
	.align		4
        /*0000*/ 	.word	0x00000000
	.align		4
        /*0004*/ 	.word	0xffffffff
	.align		4
        /*0008*/ 	.word	0x00000000
	.align		4
        /*000c*/ 	.word	0xfffffffe
	.align		4
        /*0010*/ 	.word	0x00000000
	.align		4
        /*0014*/ 	.word	0xfffffffd
	.align		4
        /*0018*/ 	.word	0x00000000
	.align		4
        /*001c*/ 	.word	0xfffffffc


//--------------------- .text._Z9matrixMulPfS_S_j --------------------------
	.section	.text._Z9matrixMulPfS_S_j,"ax",@progbits
	.align	128
        .global         _Z9matrixMulPfS_S_j
        .type           _Z9matrixMulPfS_S_j,@function
        .size           _Z9matrixMulPfS_S_j,(.L_x_5 - _Z9matrixMulPfS_S_j)
        .other          _Z9matrixMulPfS_S_j,@"STO_CUDA_ENTRY STV_DEFAULT"
_Z9matrixMulPfS_S_j:
.text._Z9matrixMulPfS_S_j:
[----:B------:R-:W-:Y:S01]  /*0000*/  LDC R1, c[0x0][0x37c] ;  /* 0x0000df00ff017b82 */ /* 0x000fe20000000800 */
[----:B------:R-:W0:Y:S07]  /*0010*/  S2R R3, SR_CTAID.Y ;  /* 0x0000000000037919 */ /* 0x000e2e0000002600 */
[----:B------:R-:W1:Y:S01]  /*0020*/  S2UR UR5, SR_CTAID.X ;  /* 0x00000000000579c3 */ /* 0x000e620000002500 */
[----:B------:R-:W0:Y:S01]  /*0030*/  LDCU UR8, c[0x0][0x364] ;  /* 0x00006c80ff0877ac */ /* 0x000e220008000800 */
[----:B------:R-:W0:Y:S01]  /*0040*/  S2R R2, SR_TID.Y ;  /* 0x0000000000027919 */ /* 0x000e220000002200 */
[----:B------:R-:W1:Y:S01]  /*0050*/  LDCU UR4, c[0x0][0x360] ;  /* 0x00006c00ff0477ac */ /* 0x000e620008000800 */
[----:B------:R-:W2:Y:S04]  /*0060*/  S2R R11, SR_TID.X ;  /* 0x00000000000b7919 */ /* 0x000ea80000002100 */
[----:B------:R-:W3:Y:S01]  /*0070*/  LDC R0, c[0x0][0x398] ;  /* 0x0000e600ff007b82 */ /* 0x000ee20000000800 */
[----:B------:R-:W4:Y:S07]  /*0080*/  LDCU.64 UR6, c[0x0][0x358] ;  /* 0x00006b00ff0677ac */ /* 0x000f2e0008000a00 */
[----:B------:R-:W5:Y:S01]  /*0090*/  LDC.64 R12, c[0x0][0x390] ;  /* 0x0000e400ff0c7b82 */ /* 0x000f620000000a00 */
[----:B-1----:R-:W-:Y:S01]  /*00a0*/  UIMAD UR4, UR4, UR5, URZ ;  /* 0x00000005040472a4 */ /* 0x002fe2000f8e02ff */
[----:B0-----:R-:W-:-:S05]  /*00b0*/  IMAD R3, R3, UR8, R2 ;  /* 0x0000000803037c24 */ /* 0x001fca000f8e0202 */
[----:B--2---:R-:W-:-:S04]  /*00c0*/  IADD3 R5, PT, PT, R11, UR4, RZ ;  /* 0x000000040b057c10 */ /* 0x004fc8000fffe0ff */
[C---:B------:R-:W-:Y:S01]  /*00d0*/  VIMNMX.U32 R9, PT, PT, R3.reuse, R5, !PT ;  /* 0x0000000503097248 */ /* 0x040fe20007fe0000 */
[----:B---3--:R-:W-:-:S03]  /*00e0*/  IMAD R7, R3, R0, R5 ;  /* 0x0000000003077224 */ /* 0x008fc600078e0205 */
[----:B------:R-:W-:Y:S01]  /*00f0*/  ISETP.GE.U32.AND P0, PT, R9, R0, PT ;  /* 0x000000000900720c */ /* 0x000fe20003f06070 */
[----:B-----5:R-:W-:-:S05]  /*0100*/  IMAD.WIDE.U32 R12, R7, 0x4, R12 ;  /* 0x00000004070c7825 */ /* 0x020fca00078e000c */
[----:B----4-:R0:W-:Y:S07]  /*0110*/  STG.E desc[UR6][R12.64], RZ ;  /* 0x000000ff0c007986 */ /* 0x0101ee000c101906 */
[----:B------:R-:W-:Y:S05]  /*0120*/  @P0 EXIT ;  /* 0x000000000000094d */ /* 0x000fea0003800000 */
[C---:B------:R-:W-:Y:S01]  /*0130*/  ISETP.GE.U32.AND P1, PT, R0.reuse, 0x8, PT ;  /* 0x000000080000780c */ /* 0x040fe20003f26070 */
[----:B------:R-:W-:Y:S01]  /*0140*/  HFMA2 R4, -RZ, RZ, 0, 0 ;  /* 0x00000000ff047431 */ /* 0x000fe200000001ff */
[----:B------:R-:W-:Y:S02]  /*0150*/  LOP3.LUT R2, R0, 0x7, RZ, 0xc0, !PT ;  /* 0x0000000700027812 */ /* 0x000fe400078ec0ff */
[----:B------:R-:W-:Y:S02]  /*0160*/  MOV R21, RZ ;  /* 0x000000ff00157202 */ /* 0x000fe40000000f00 */
[----:B------:R-:W-:-:S07]  /*0170*/  ISETP.NE.AND P0, PT, R2, RZ, PT ;  /* 0x000000ff0200720c */ /* 0x000fce0003f05270 */
[----:B------:R-:W-:Y:S06]  /*0180*/  @!P1 BRA `(.L_x_0) ;  /* 0x0000000400449947 */ /* 0x000fec0003800000 */
[C---:B------:R-:W-:Y:S01]  /*0190*/  LOP3.LUT R4, R0.reuse, 0xfffffff8, RZ, 0xc0, !PT ;  /* 0xfffffff800047812 */ /* 0x040fe200078ec0ff */
[C---:B------:R-:W-:Y:S01]  /*01a0*/  IMAD R9, R0.reuse, 0x3, R5 ;  /* 0x0000000300097824 */ /* 0x040fe200078e0205 */
[C---:B------:R-:W-:Y:S01]  /*01b0*/  IADD3 R26, PT, PT, R0.reuse, UR4, R11 ;  /* 0x00000004001a7c10 */ /* 0x040fe2000fffe00b */
[C-C-:B------:R-:W-:Y:S01]  /*01c0*/  IMAD R27, R0.reuse, 0x5, R5.reuse ;  /* 0x00000005001b7824 */ /* 0x140fe200078e0205 */
[CC--:B------:R-:W-:Y:S01]  /*01d0*/  LEA R7, R0.reuse, R5.reuse, 0x1 ;  /* 0x0000000500077211 */ /* 0x0c0fe200078e08ff */
[C-C-:B------:R-:W-:Y:S01]  /*01e0*/  IMAD R29, R0.reuse, 0x6, R5.reuse ;  /* 0x00000006001d7824 */ /* 0x140fe200078e0205 */
[CC--:B------:R-:W-:Y:S01]  /*01f0*/  LEA R11, R0.reuse, R5.reuse, 0x2 ;  /* 0x00000005000b7211 */ /* 0x0c0fe200078e10ff */
[----:B------:R-:W-:Y:S01]  /*0200*/  IMAD R8, R0, 0x7, R5 ;  /* 0x0000000700087824 */ /* 0x000fe200078e0205 */
[----:B------:R-:W-:Y:S01]  /*0210*/  MOV R21, RZ ;  /* 0x000000ff00157202 */ /* 0x000fe20000000f00 */
[----:B------:R-:W-:Y:S01]  /*0220*/  IMAD R28, R3, R0, 0x3 ;  /* 0x00000003031c7424 */ /* 0x000fe200078e0200 */
[----:B------:R-:W-:-:S02]  /*0230*/  MOV R10, R5 ;  /* 0x00000005000a7202 */ /* 0x000fc40000000f00 */
[----:B------:R-:W-:-:S07]  /*0240*/  IADD3 R6, PT, PT, -R4, RZ, RZ ;  /* 0x000000ff04067210 */ /* 0x000fce0007ffe1ff */
.L_x_1:
[----:B-1----:R-:W1:Y:S01]  /*0250*/  LDC.64 R16, c[0x0][0x380] ;  /* 0x0000e000ff107b82 */ /* 0x002e620000000a00 */
[----:B------:R-:W-:-:S07]  /*0260*/  IADD3 R25, PT, PT, R28, -0x3, RZ ;  /* 0xfffffffd1c197810 */ /* 0x000fce0007ffe0ff */
[----:B------:R-:W2:Y:S01]  /*0270*/  LDC.64 R14, c[0x0][0x388] ;  /* 0x0000e200ff0e7b82 */ /* 0x000ea20000000a00 */
[----:B-1----:R-:W-:-:S06]  /*0280*/  IMAD.WIDE.U32 R24, R25, 0x4, R16 ;  /* 0x0000000419187825 */ /* 0x002fcc00078e0010 */
[----:B------:R-:W3:Y:S01]  /*0290*/  LDG.E R24, desc[UR6][R24.64] ;  /* 0x0000000618187981 */ /* 0x000ee2000c1e1900 */
[----:B--2---:R-:W-:-:S06]  /*02a0*/  IMAD.WIDE.U32 R18, R10, 0x4, R14 ;  /* 0x000000040a127825 */ /* 0x004fcc00078e000e */
[----:B------:R-:W3:Y:S01]  /*02b0*/  LDG.E R19, desc[UR6][R18.64] ;  /* 0x0000000612137981 */ /* 0x000ee2000c1e1900 */
[----:B------:R-:W-:Y:S01]  /*02c0*/  IADD3 R23, PT, PT, R28, -0x2, RZ ;  /* 0xfffffffe1c177810 */ /* 0x000fe20007ffe0ff */
[----:B---3--:R-:W-:-:S04]  /*02d0*/  FFMA R19, R24, R19, R21 ;  /* 0x0000001318137223 */ /* 0x008fc80000000015 */
[----:B------:R-:W-:-:S04]  /*02e0*/  IMAD.WIDE.U32 R20, R23, 0x4, R16 ;  /* 0x0000000417147825 */ /* 0x000fc800078e0010 */
[----:B------:R-:W-:Y:S01]  /*02f0*/  IMAD.WIDE.U32 R22, R26, 0x4, R14 ;  /* 0x000000041a167825 */ /* 0x000fe200078e000e */
[----:B------:R1:W-:Y:S04]  /*0300*/  STG.E desc[UR6][R12.64], R19 ;  /* 0x000000130c007986 */ /* 0x0003e8000c101906 */
[----:B------:R-:W2:Y:S04]  /*0310*/  LDG.E R20, desc[UR6][R20.64] ;  /* 0x0000000614147981 */ /* 0x000ea8000c1e1900 */
[----:B------:R-:W2:Y:S01]  /*0320*/  LDG.E R22, desc[UR6][R22.64] ;  /* 0x0000000616167981 */ /* 0x000ea2000c1e1900 */
[----:B------:R-:W-:-:S05]  /*0330*/  IADD3 R25, PT, PT, R28, -0x1, RZ ;  /* 0xffffffff1c197810 */ /* 0x000fca0007ffe0ff */
[----:B------:R-:W-:-:S04]  /*0340*/  IMAD.WIDE.U32 R24, R25, 0x4, R16 ;  /* 0x0000000419187825 */ /* 0x000fc800078e0010 */
[----:B--2---:R-:W-:Y:S01]  /*0350*/  FFMA R23, R20, R22, R19 ;  /* 0x0000001614177223 */ /* 0x004fe20000000013 */
[----:B-1----:R-:W-:-:S04]  /*0360*/  IMAD.WIDE.U32 R18, R7, 0x4, R14 ;  /* 0x0000000407127825 */ /* 0x002fc800078e000e */
[----:B------:R1:W-:Y:S04]  /*0370*/  STG.E desc[UR6][R12.64], R23 ;  /* 0x000000170c007986 */ /* 0x0003e8000c101906 */
[----:B------:R-:W2:Y:S04]  /*0380*/  LDG.E R24, desc[UR6][R24.64] ;  /* 0x0000000618187981 */ /* 0x000ea8000c1e1900 */
[----:B------:R-:W2:Y:S01]  /*0390*/  LDG.E R18, desc[UR6][R18.64] ;  /* 0x0000000612127981 */ /* 0x000ea2000c1e1900 */
[----:B------:R-:W-:-:S04]  /*03a0*/  IMAD.WIDE.U32 R20, R9, 0x4, R14 ;  /* 0x0000000409147825 */ /* 0x000fc800078e000e */
[----:B--2---:R-:W-:Y:S01]  /*03b0*/  FFMA R25, R24, R18, R23 ;  /* 0x0000001218197223 */ /* 0x004fe20000000017 */
[----:B------:R-:W-:-:S04]  /*03c0*/  IMAD.WIDE.U32 R18, R28, 0x4, R16 ;  /* 0x000000041c127825 */ /* 0x000fc800078e0010 */
[----:B------:R2:W-:Y:S04]  /*03d0*/  STG.E desc[UR6][R12.64], R25 ;  /* 0x000000190c007986 */ /* 0x0005e8000c101906 */
[----:B------:R-:W3:Y:S04]  /*03e0*/  LDG.E R22, desc[UR6][R18.64] ;  /* 0x0000000612167981 */ /* 0x000ee8000c1e1900 */
[----:B------:R-:W3:Y:S01]  /*03f0*/  LDG.E R21, desc[UR6][R20.64] ;  /* 0x0000000614157981 */ /* 0x000ee2000c1e1900 */
[----:B-1----:R-:W-:Y:S01]  /*0400*/  IADD3 R23, PT, PT, R28, 0x1, RZ ;  /* 0x000000011c177810 */ /* 0x002fe20007ffe0ff */
[----:B---3--:R-:W-:-:S04]  /*0410*/  FFMA R21, R22, R21, R25 ;  /* 0x0000001516157223 */ /* 0x008fc80000000019 */
[----:B------:R-:W-:-:S04]  /*0420*/  IMAD.WIDE.U32 R22, R23, 0x4, R16 ;  /* 0x0000000417167825 */ /* 0x000fc800078e0010 */
[----:B--2---:R-:W-:Y:S01]  /*0430*/  IMAD.WIDE.U32 R24, R11, 0x4, R14 ;  /* 0x000000040b187825 */ /* 0x004fe200078e000e */
[----:B------:R1:W-:Y:S04]  /*0440*/  STG.E desc[UR6][R12.64], R21 ;  /* 0x000000150c007986 */ /* 0x0003e8000c101906 */
[----:B------:R-:W2:Y:S04]  /*0450*/  LDG.E R22, desc[UR6][R22.64] ;  /* 0x0000000616167981 */ /* 0x000ea8000c1e1900 */
[----:B------:R-:W2:Y:S01]  /*0460*/  LDG.E R24, desc[UR6][R24.64] ;  /* 0x0000000618187981 */ /* 0x000ea2000c1e1900 */
[----:B------:R-:W-:-:S05]  /*0470*/  IADD3 R19, PT, PT, R28, 0x2, RZ ;  /* 0x000000021c137810 */ /* 0x000fca0007ffe0ff */
[----:B------:R-:W-:-:S04]  /*0480*/  IMAD.WIDE.U32 R18, R19, 0x4, R16 ;  /* 0x0000000413127825 */ /* 0x000fc800078e0010 */
[----:B--2---:R-:W-:Y:S01]  /*0490*/  FFMA R23, R22, R24, R21 ;  /* 0x0000001816177223 */ /* 0x004fe20000000015 */
[----:B-1----:R-:W-:-:S04]  /*04a0*/  IMAD.WIDE.U32 R20, R27, 0x4, R14 ;  /* 0x000000041b147825 */ /* 0x002fc800078e000e */
[----:B------:R1:W-:Y:S04]  /*04b0*/  STG.E desc[UR6][R12.64], R23 ;  /* 0x000000170c007986 */ /* 0x0003e8000c101906 */
[----:B------:R-:W2:Y:S04]  /*04c0*/  LDG.E R18, desc[UR6][R18.64] ;  /* 0x0000000612127981 */ /* 0x000ea8000c1e1900 */
[----:B------:R-:W2:Y:S01]  /*04d0*/  LDG.E R20, desc[UR6][R20.64] ;  /* 0x0000000614147981 */ /* 0x000ea2000c1e1900 */
[----:B------:R-:W-:Y:S01]  /*04e0*/  IADD3 R25, PT, PT, R28, 0x3, RZ ;  /* 0x000000031c197810 */ /* 0x000fe20007ffe0ff */
[----:B--2---:R-:W-:-:S04]  /*04f0*/  FFMA R19, R18, R20, R23 ;  /* 0x0000001412137223 */ /* 0x004fc80000000017 */
[----:B-1----:R-:W-:-:S04]  /*0500*/  IMAD.WIDE.U32 R22, R25, 0x4, R16 ;  /* 0x0000000419167825 */ /* 0x002fc800078e0010 */
[--C-:B------:R-:W-:Y:S01]  /*0510*/  IMAD.WIDE.U32 R24, R29, 0x4, R14.reuse ;  /* 0x000000041d187825 */ /* 0x100fe200078e000e */
[----:B------:R1:W-:Y:S04]  /*0520*/  STG.E desc[UR6][R12.64], R19 ;  /* 0x000000130c007986 */ /* 0x0003e8000c101906 */
[----:B------:R-:W2:Y:S04]  /*0530*/  LDG.E R22, desc[UR6][R22.64] ;  /* 0x0000000616167981 */ /* 0x000ea8000c1e1900 */
[----:B------:R-:W2:Y:S01]  /*0540*/  LDG.E R24, desc[UR6][R24.64] ;  /* 0x0000000618187981 */ /* 0x000ea2000c1e1900 */
[----:B------:R-:W-:Y:S01]  /*0550*/  IADD3 R21, PT, PT, R28, 0x4, RZ ;  /* 0x000000041c157810 */ /* 0x000fe20007ffe0ff */
[----:B------:R-:W-:-:S04]  /*0560*/  IMAD.WIDE.U32 R14, R8, 0x4, R14 ;  /* 0x00000004080e7825 */ /* 0x000fc800078e000e */
[----:B------:R-:W-:-:S04]  /*0570*/  IMAD.WIDE.U32 R16, R21, 0x4, R16 ;  /* 0x0000000415107825 */ /* 0x000fc800078e0010 */
[----:B--2---:R-:W-:-:S05]  /*0580*/  FFMA R23, R22, R24, R19 ;  /* 0x0000001816177223 */ /* 0x004fca0000000013 */
[----:B------:R1:W-:Y:S04]  /*0590*/  STG.E desc[UR6][R12.64], R23 ;  /* 0x000000170c007986 */ /* 0x0003e8000c101906 */
[----:B------:R-:W2:Y:S04]  /*05a0*/  LDG.E R16, desc[UR6][R16.64] ;  /* 0x0000000610107981 */ /* 0x000ea8000c1e1900 */
[----:B------:R-:W2:Y:S01]  /*05b0*/  LDG.E R14, desc[UR6][R14.64] ;  /* 0x000000060e0e7981 */ /* 0x000ea2000c1e1900 */
[----:B------:R-:W-:-:S04]  /*05c0*/  IADD3 R6, PT, PT, R6, 0x8, RZ ;  /* 0x0000000806067810 */ /* 0x000fc80007ffe0ff */
[----:B------:R-:W-:Y:S02]  /*05d0*/  ISETP.NE.AND P1, PT, R6, RZ, PT ;  /* 0x000000ff0600720c */ /* 0x000fe40003f25270 */
[----:B------:R-:W-:Y:S02]  /*05e0*/  IADD3 R28, PT, PT, R28, 0x8, RZ ;  /* 0x000000081c1c7810 */ /* 0x000fe40007ffe0ff */
[C---:B------:R-:W-:Y:S02]  /*05f0*/  LEA R26, R0.reuse, R26, 0x3 ;  /* 0x0000001a001a7211 */ /* 0x040fe400078e18ff */
[C---:B------:R-:W-:Y:S02]  /*0600*/  LEA R7, R0.reuse, R7, 0x3 ;  /* 0x0000000700077211 */ /* 0x040fe400078e18ff */
[C---:B------:R-:W-:Y:S02]  /*0610*/  LEA R9, R0.reuse, R9, 0x3 ;  /* 0x0000000900097211 */ /* 0x040fe400078e18ff */
[----:B------:R-:W-:-:S02]  /*0620*/  LEA R11, R0, R11, 0x3 ;  /* 0x0000000b000b7211 */ /* 0x000fc400078e18ff */
[C---:B------:R-:W-:Y:S02]  /*0630*/  LEA R27, R0.reuse, R27, 0x3 ;  /* 0x0000001b001b7211 */ /* 0x040fe400078e18ff */
[C---:B------:R-:W-:Y:S02]  /*0640*/  LEA R29, R0.reuse, R29, 0x3 ;  /* 0x0000001d001d7211 */ /* 0x040fe400078e18ff */
[C---:B------:R-:W-:Y:S02]  /*0650*/  LEA R8, R0.reuse, R8, 0x3 ;  /* 0x0000000800087211 */ /* 0x040fe400078e18ff */
[----:B------:R-:W-:Y:S01]  /*0660*/  LEA R10, R0, R10, 0x3 ;  /* 0x0000000a000a7211 */ /* 0x000fe200078e18ff */
[----:B--2---:R-:W-:-:S05]  /*0670*/  FFMA R21, R16, R14, R23 ;  /* 0x0000000e10157223 */ /* 0x004fca0000000017 */
[----:B------:R1:W-:Y:S01]  /*0680*/  STG.E desc[UR6][R12.64], R21 ;  /* 0x000000150c007986 */ /* 0x0003e2000c101906 */
[----:B------:R-:W-:Y:S05]  /*0690*/  @P1 BRA `(.L_x_1) ;  /* 0xfffffff800ec1947 */ /* 0x000fea000383ffff */
.L_x_0:
[----:B------:R-:W-:Y:S05]  /*06a0*/  @!P0 EXIT ;  /* 0x000000000000894d */ /* 0x000fea0003800000 */
[----:B------:R-:W-:Y:S02]  /*06b0*/  ISETP.GE.U32.AND P0, PT, R2, 0x4, PT ;  /* 0x000000040200780c */ /* 0x000fe40003f06070 */
[----:B------:R-:W-:-:S04]  /*06c0*/  LOP3.LUT R10, R0, 0x3, RZ, 0xc0, !PT ;  /* 0x00000003000a7812 */ /* 0x000fc800078ec0ff */
[----:B------:R-:W-:-:S07]  /*06d0*/  ISETP.NE.AND P1, PT, R10, RZ, PT ;  /* 0x000000ff0a00720c */ /* 0x000fce0003f25270 */
[----:B------:R-:W-:Y:S06]  /*06e0*/  @!P0 BRA `(.L_x_2) ;  /* 0x00000000008c8947 */ /* 0x000fec0003800000 */
[----:B------:R-:W2:Y:S01]  /*06f0*/  LDC.64 R8, c[0x0][0x380] ;  /* 0x0000e000ff087b82 */ /* 0x000ea20000000a00 */
[-C--:B------:R-:W-:Y:S02]  /*0700*/  IMAD R11, R3, R0.reuse, R4 ;  /* 0x00000000030b7224 */ /* 0x080fe400078e0204 */
[----:B-1----:R-:W-:-:S05]  /*0710*/  IMAD R19, R4, R0, R5 ;  /* 0x0000000004137224 */ /* 0x002fca00078e0205 */
[----:B------:R-:W1:Y:S01]  /*0720*/  LDC.64 R6, c[0x0][0x388] ;  /* 0x0000e200ff067b82 */ /* 0x000e620000000a00 */
[----:B--2---:R-:W-:-:S06]  /*0730*/  IMAD.WIDE.U32 R14, R11, 0x4, R8 ;  /* 0x000000040b0e7825 */ /* 0x004fcc00078e0008 */
[----:B------:R-:W2:Y:S01]  /*0740*/  LDG.E R14, desc[UR6][R14.64] ;  /* 0x000000060e0e7981 */ /* 0x000ea2000c1e1900 */
[----:B-1----:R-:W-:-:S06]  /*0750*/  IMAD.WIDE.U32 R16, R19, 0x4, R6 ;  /* 0x0000000413107825 */ /* 0x002fcc00078e0006 */
[----:B------:R-:W2:Y:S01]  /*0760*/  LDG.E R16, desc[UR6][R16.64] ;  /* 0x0000000610107981 */ /* 0x000ea2000c1e1900 */
[----:B------:R-:W-:Y:S02]  /*0770*/  IADD3 R25, PT, PT, R11, 0x1, RZ ;  /* 0x000000010b197810 */ /* 0x000fe40007ffe0ff */
[----:B------:R-:W-:-:S03]  /*0780*/  IADD3 R27, PT, PT, R19, R0, RZ ;  /* 0x00000000131b7210 */ /* 0x000fc60007ffe0ff */
[----:B------:R-:W-:-:S04]  /*0790*/  IMAD.WIDE.U32 R18, R25, 0x4, R8 ;  /* 0x0000000419127825 */ /* 0x000fc800078e0008 */
[----:B--2---:R-:W-:Y:S01]  /*07a0*/  FFMA R23, R14, R16, R21 ;  /* 0x000000100e177223 */ /* 0x004fe20000000015 */
[----:B------:R-:W-:-:S04]  /*07b0*/  IMAD.WIDE.U32 R20, R27, 0x4, R6 ;  /* 0x000000041b147825 */ /* 0x000fc800078e0006 */
[----:B------:R1:W-:Y:S04]  /*07c0*/  STG.E desc[UR6][R12.64], R23 ;  /* 0x000000170c007986 */ /* 0x0003e8000c101906 */
[----:B------:R-:W2:Y:S04]  /*07d0*/  LDG.E R18, desc[UR6][R18.64] ;  /* 0x0000000612127981 */ /* 0x000ea8000c1e1900 */
[----:B------:R-:W2:Y:S01]  /*07e0*/  LDG.E R20, desc[UR6][R20.64] ;  /* 0x0000000614147981 */ /* 0x000ea2000c1e1900 */
[----:B------:R-:W-:Y:S02]  /*07f0*/  IADD3 R29, PT, PT, R11, 0x2, RZ ;  /* 0x000000020b1d7810 */ /* 0x000fe40007ffe0ff */
[----:B------:R-:W-:-:S03]  /*0800*/  IADD3 R27, PT, PT, R27, R0, RZ ;  /* 0x000000001b1b7210 */ /* 0x000fc60007ffe0ff */
[----:B------:R-:W-:-:S04]  /*0810*/  IMAD.WIDE.U32 R14, R29, 0x4, R8 ;  /* 0x000000041d0e7825 */ /* 0x000fc800078e0008 */
[----:B------:R-:W-:-:S04]  /*0820*/  IMAD.WIDE.U32 R16, R27, 0x4, R6 ;  /* 0x000000041b107825 */ /* 0x000fc800078e0006 */
[----:B--2---:R-:W-:-:S05]  /*0830*/  FFMA R25, R18, R20, R23 ;  /* 0x0000001412197223 */ /* 0x004fca0000000017 */
[----:B------:R2:W-:Y:S04]  /*0840*/  STG.E desc[UR6][R12.64], R25 ;  /* 0x000000190c007986 */ /* 0x0005e8000c101906 */
[----:B------:R-:W3:Y:S04]  /*0850*/  LDG.E R14, desc[UR6][R14.64] ;  /* 0x000000060e0e7981 */ /* 0x000ee8000c1e1900 */
[----:B------:R-:W3:Y:S01]  /*0860*/  LDG.E R16, desc[UR6][R16.64] ;  /* 0x0000000610107981 */ /* 0x000ee2000c1e1900 */
[----:B-1----:R-:W-:Y:S02]  /*0870*/  IADD3 R23, PT, PT, R11, 0x3, RZ ;  /* 0x000000030b177810 */ /* 0x002fe40007ffe0ff */
[----:B------:R-:W-:-:S03]  /*0880*/  IADD3 R27, PT, PT, R27, R0, RZ ;  /* 0x000000001b1b7210 */ /* 0x000fc60007ffe0ff */
[----:B------:R-:W-:-:S04]  /*0890*/  IMAD.WIDE.U32 R8, R23, 0x4, R8 ;  /* 0x0000000417087825 */ /* 0x000fc800078e0008 */
[----:B------:R-:W-:-:S04]  /*08a0*/  IMAD.WIDE.U32 R6, R27, 0x4, R6 ;  /* 0x000000041b067825 */ /* 0x000fc800078e0006 */
[----:B---3--:R-:W-:-:S05]  /*08b0*/  FFMA R11, R14, R16, R25 ;  /* 0x000000100e0b7223 */ /* 0x008fca0000000019 */
[----:B------:R2:W-:Y:S04]  /*08c0*/  STG.E desc[UR6][R12.64], R11 ;  /* 0x0000000b0c007986 */ /* 0x0005e8000c101906 */
[----:B------:R-:W3:Y:S04]  /*08d0*/  LDG.E R8, desc[UR6][R8.64] ;  /* 0x0000000608087981 */ /* 0x000ee8000c1e1900 */
[----:B------:R-:W3:Y:S01]  /*08e0*/  LDG.E R6, desc[UR6][R6.64] ;  /* 0x0000000606067981 */ /* 0x000ee2000c1e1900 */
[----:B------:R-:W-:Y:S01]  /*08f0*/  IADD3 R4, PT, PT, R4, 0x4, RZ ;  /* 0x0000000404047810 */ /* 0x000fe20007ffe0ff */
[----:B---3--:R-:W-:-:S05]  /*0900*/  FFMA R21, R8, R6, R11 ;  /* 0x0000000608157223 */ /* 0x008fca000000000b */
[----:B------:R2:W-:Y:S02]  /*0910*/  STG.E desc[UR6][R12.64], R21 ;  /* 0x000000150c007986 */ /* 0x0005e4000c101906 */
.L_x_2:
[----:B------:R-:W-:Y:S05]  /*0920*/  @!P1 EXIT ;  /* 0x000000000000994d */ /* 0x000fea0003800000 */
[----:B------:R-:W-:Y:S02]  /*0930*/  ISETP.NE.AND P0, PT, R10, 0x1, PT ;  /* 0x000000010a00780c */ /* 0x000fe40003f05270 */
[----:B------:R-:W-:-:S04]  /*0940*/  LOP3.LUT R2, R0, 0x1, RZ, 0xc0, !PT ;  /* 0x0000000100027812 */ /* 0x000fc800078ec0ff */
[----:B------:R-:W-:-:S07]  /*0950*/  ISETP.NE.U32.AND P1, PT, R2, 0x1, PT ;  /* 0x000000010200780c */ /* 0x000fce0003f25070 */
        /* <DEDUP_REMOVED lines=12> */
[----:B------:R-:W-:-:S04]  /*0a20*/  IMAD.WIDE.U32 R6, R19, 0x4, R6 ;  /* 0x0000000413067825 */ /* 0x000fc800078e0006 */
[----:B--2---:R-:W-:-:S05]  /*0a30*/  FFMA R17, R10, R14, R21 ;  /* 0x0000000e0a117223 */ /* 0x004fca0000000015 */
[----:B------:R3:W-:Y:S04]  /*0a40*/  STG.E desc[UR6][R12.64], R17 ;  /* 0x000000110c007986 */ /* 0x0007e8000c101906 */
[----:B------:R-:W2:Y:S04]  /*0a50*/  LDG.E R8, desc[UR6][R8.64] ;  /* 0x0000000608087981 */ /* 0x000ea8000c1e1900 */
[----:B------:R-:W2:Y:S01]  /*0a60*/  LDG.E R6, desc[UR6][R6.64] ;  /* 0x0000000606067981 */ /* 0x000ea2000c1e1900 */
[----:B------:R-:W-:Y:S01]  /*0a70*/  IADD3 R4, PT, PT, R4, 0x2, RZ ;  /* 0x0000000204047810 */ /* 0x000fe20007ffe0ff */
[----:B--2---:R-:W-:-:S05]  /*0a80*/  FFMA R21, R8, R6, R17 ;  /* 0x0000000608157223 */ /* 0x004fca0000000011 */
[----:B------:R3:W-:Y:S02]  /*0a90*/  STG.E desc[UR6][R12.64], R21 ;  /* 0x000000150c007986 */ /* 0x0007e4000c101906 */
.L_x_3:
[----:B------:R-:W-:Y:S05]  /*0aa0*/  @P1 EXIT ;  /* 0x000000000000194d */ /* 0x000fea0003800000 */
[----:B------:R-:W4:Y:S01]  /*0ab0*/  LDC.64 R6, c[0x0][0x380] ;  /* 0x0000e000ff067b82 */ /* 0x000f220000000a00 */
[-C--:B------:R-:W-:Y:S02]  /*0ac0*/  IMAD R3, R3, R0.reuse, R4 ;  /* 0x0000000003037224 */ /* 0x080fe400078e0204 */
[----:B------:R-:W-:-:S05]  /*0ad0*/  IMAD R5, R4, R0, R5 ;  /* 0x0000000004057224 */ /* 0x000fca00078e0205 */
[----:B------:R-:W5:Y:S01]  /*0ae0*/  LDC.64 R8, c[0x0][0x388] ;  /* 0x0000e200ff087b82 */ /* 0x000f620000000a00 */
[----:B----4-:R-:W-:-:S06]  /*0af0*/  IMAD.WIDE.U32 R2, R3, 0x4, R6 ;  /* 0x0000000403027825 */ /* 0x010fcc00078e0006 */
[----:B------:R-:W1:Y:S01]  /*0b00*/  LDG.E R2, desc[UR6][R2.64] ;  /* 0x0000000602027981 */ /* 0x000e62000c1e1900 */
[----:B-----5:R-:W-:-:S06]  /*0b10*/  IMAD.WIDE.U32 R4, R5, 0x4, R8 ;  /* 0x0000000405047825 */ /* 0x020fcc00078e0008 */
[----:B------:R-:W1:Y:S02]  /*0b20*/  LDG.E R4, desc[UR6][R4.64] ;  /* 0x0000000604047981 */ /* 0x000e64000c1e1900 */
[----:B-123--:R-:W-:-:S05]  /*0b30*/  FFMA R21, R2, R4, R21 ;  /* 0x0000000402157223 */ /* 0x00efca0000000015 */
[----:B------:R-:W-:Y:S01]  /*0b40*/  STG.E desc[UR6][R12.64], R21 ;  /* 0x000000150c007986 */ /* 0x000fe2000c101906 */
[----:B------:R-:W-:Y:S05]  /*0b50*/  EXIT ;  /* 0x000000000000794d */ /* 0x000fea0003800000 */
.L_x_4:
[----:B------:R-:W-:-:S00]  /*0b60*/  BRA `(.L_x_4) ;  /* 0xfffffffc00fc7947 */ /* 0x000fc0000383ffff */
[----:B------:R-:W-:-:S00]  /*0b70*/  NOP ;  /* 0x0000000000007918 */ /* 0x000fc00000000000 */
        /* <DEDUP_REMOVED lines=8> */
.L_x_5:


//--------------------- .nv.shared.reserved.0     --------------------------
	.section	.nv.shared.reserved.0,"aw",@nobits
	.weak		__nv_reservedSMEM_offset_0_alias
	.size		__nv_reservedSMEM_offset_0_alias, 0, 64
	.other		__nv_reservedSMEM_offset_0_alias,@"STO_CUDA_RESERVED_SHARED STV_DEFAULT"
__nv_reservedSMEM_offset_0_alias:
	.zero		0
	.zero		64


//--------------------- .nv.constant0._Z9matrixMulPfS_S_j --------------------------
	.section	.nv.constant0._Z9matrixMulPfS_S_j,"a",@progbits
	.sectionflags	@""
	.align	4
.nv.constant0._Z9matrixMulPfS_S_j:
	.zero		924


//--------------------- SYMBOLS --------------------------

	.type		.nv.reservedSmem.offset0,@object
	.size		.nv.reservedSmem.offset0,0x4
